//
// Generated by NVIDIA NVVM Compiler
//
// Compiler Build ID: CL-36424714
// Cuda compilation tools, release 13.0, V13.0.88
// Based on NVVM 20.0.0
//

.version 9.0
.target sm_100
.address_size 64

	// .globl	_ZN3cub18CUB_300001_SM_10006detail11EmptyKernelIvEEvv
.global .align 1 .b8 _ZN40_INTERNAL_3a51986d_4_k_cu_f5e6c125_415004cuda3std3__45__cpo5beginE[1];
.global .align 1 .b8 _ZN40_INTERNAL_3a51986d_4_k_cu_f5e6c125_415004cuda3std3__45__cpo3endE[1];
.global .align 1 .b8 _ZN40_INTERNAL_3a51986d_4_k_cu_f5e6c125_415004cuda3std3__45__cpo6cbeginE[1];
.global .align 1 .b8 _ZN40_INTERNAL_3a51986d_4_k_cu_f5e6c125_415004cuda3std3__45__cpo4cendE[1];
.global .align 1 .b8 _ZN40_INTERNAL_3a51986d_4_k_cu_f5e6c125_415004cuda3std3__45__cpo6rbeginE[1];
.global .align 1 .b8 _ZN40_INTERNAL_3a51986d_4_k_cu_f5e6c125_415004cuda3std3__45__cpo4rendE[1];
.global .align 1 .b8 _ZN40_INTERNAL_3a51986d_4_k_cu_f5e6c125_415004cuda3std3__45__cpo7crbeginE[1];
.global .align 1 .b8 _ZN40_INTERNAL_3a51986d_4_k_cu_f5e6c125_415004cuda3std3__45__cpo5crendE[1];
.global .align 1 .b8 _ZN40_INTERNAL_3a51986d_4_k_cu_f5e6c125_415004cuda3std3__442_GLOBAL__N__3a51986d_4_k_cu_f5e6c125_415006ignoreE[1];
.global .align 1 .b8 _ZN40_INTERNAL_3a51986d_4_k_cu_f5e6c125_415004cuda3std3__419piecewise_constructE[1];
.global .align 1 .b8 _ZN40_INTERNAL_3a51986d_4_k_cu_f5e6c125_415004cuda3std3__48in_placeE[1];
.global .align 1 .b8 _ZN40_INTERNAL_3a51986d_4_k_cu_f5e6c125_415004cuda3std3__420unreachable_sentinelE[1];
.global .align 1 .b8 _ZN40_INTERNAL_3a51986d_4_k_cu_f5e6c125_415004cuda3std3__47nulloptE[1];
.global .align 1 .b8 _ZN40_INTERNAL_3a51986d_4_k_cu_f5e6c125_415004cuda3std3__48unexpectE[1];
.global .align 1 .b8 _ZN40_INTERNAL_3a51986d_4_k_cu_f5e6c125_415004cuda3std6ranges3__45__cpo4swapE[1];
.global .align 1 .b8 _ZN40_INTERNAL_3a51986d_4_k_cu_f5e6c125_415004cuda3std6ranges3__45__cpo9iter_moveE[1];
.global .align 1 .b8 _ZN40_INTERNAL_3a51986d_4_k_cu_f5e6c125_415004cuda3std6ranges3__45__cpo5beginE[1];
.global .align 1 .b8 _ZN40_INTERNAL_3a51986d_4_k_cu_f5e6c125_415004cuda3std6ranges3__45__cpo3endE[1];
.global .align 1 .b8 _ZN40_INTERNAL_3a51986d_4_k_cu_f5e6c125_415004cuda3std6ranges3__45__cpo6cbeginE[1];
.global .align 1 .b8 _ZN40_INTERNAL_3a51986d_4_k_cu_f5e6c125_415004cuda3std6ranges3__45__cpo4cendE[1];
.global .align 1 .b8 _ZN40_INTERNAL_3a51986d_4_k_cu_f5e6c125_415004cuda3std6ranges3__45__cpo7advanceE[1];
.global .align 1 .b8 _ZN40_INTERNAL_3a51986d_4_k_cu_f5e6c125_415004cuda3std6ranges3__45__cpo9iter_swapE[1];
.global .align 1 .b8 _ZN40_INTERNAL_3a51986d_4_k_cu_f5e6c125_415004cuda3std6ranges3__45__cpo4nextE[1];
.global .align 1 .b8 _ZN40_INTERNAL_3a51986d_4_k_cu_f5e6c125_415004cuda3std6ranges3__45__cpo4prevE[1];
.global .align 1 .b8 _ZN40_INTERNAL_3a51986d_4_k_cu_f5e6c125_415004cuda3std6ranges3__45__cpo4dataE[1];
.global .align 1 .b8 _ZN40_INTERNAL_3a51986d_4_k_cu_f5e6c125_415004cuda3std6ranges3__45__cpo5cdataE[1];
.global .align 1 .b8 _ZN40_INTERNAL_3a51986d_4_k_cu_f5e6c125_415004cuda3std6ranges3__45__cpo4sizeE[1];
.global .align 1 .b8 _ZN40_INTERNAL_3a51986d_4_k_cu_f5e6c125_415004cuda3std6ranges3__45__cpo5ssizeE[1];
.global .align 1 .b8 _ZN40_INTERNAL_3a51986d_4_k_cu_f5e6c125_415004cuda3std6ranges3__45__cpo8distanceE[1];
.global .align 1 .b8 _ZN40_INTERNAL_3a51986d_4_k_cu_f5e6c125_415006thrust24THRUST_300001_SM_1000_NS8cuda_cub3parE[1];
.global .align 1 .b8 _ZN40_INTERNAL_3a51986d_4_k_cu_f5e6c125_415006thrust24THRUST_300001_SM_1000_NS8cuda_cub10par_nosyncE[1];
.global .align 1 .b8 _ZN40_INTERNAL_3a51986d_4_k_cu_f5e6c125_415006thrust24THRUST_300001_SM_1000_NS6system6detail10sequential3seqE[1];
.global .align 1 .b8 _ZN40_INTERNAL_3a51986d_4_k_cu_f5e6c125_415006thrust24THRUST_300001_SM_1000_NS12placeholders2_1E[1];
.global .align 1 .b8 _ZN40_INTERNAL_3a51986d_4_k_cu_f5e6c125_415006thrust24THRUST_300001_SM_1000_NS12placeholders2_2E[1];
.global .align 1 .b8 _ZN40_INTERNAL_3a51986d_4_k_cu_f5e6c125_415006thrust24THRUST_300001_SM_1000_NS12placeholders2_3E[1];
.global .align 1 .b8 _ZN40_INTERNAL_3a51986d_4_k_cu_f5e6c125_415006thrust24THRUST_300001_SM_1000_NS12placeholders2_4E[1];
.global .align 1 .b8 _ZN40_INTERNAL_3a51986d_4_k_cu_f5e6c125_415006thrust24THRUST_300001_SM_1000_NS12placeholders2_5E[1];
.global .align 1 .b8 _ZN40_INTERNAL_3a51986d_4_k_cu_f5e6c125_415006thrust24THRUST_300001_SM_1000_NS12placeholders2_6E[1];
.global .align 1 .b8 _ZN40_INTERNAL_3a51986d_4_k_cu_f5e6c125_415006thrust24THRUST_300001_SM_1000_NS12placeholders2_7E[1];
.global .align 1 .b8 _ZN40_INTERNAL_3a51986d_4_k_cu_f5e6c125_415006thrust24THRUST_300001_SM_1000_NS12placeholders2_8E[1];
.global .align 1 .b8 _ZN40_INTERNAL_3a51986d_4_k_cu_f5e6c125_415006thrust24THRUST_300001_SM_1000_NS12placeholders2_9E[1];
.global .align 1 .b8 _ZN40_INTERNAL_3a51986d_4_k_cu_f5e6c125_415006thrust24THRUST_300001_SM_1000_NS12placeholders3_10E[1];
.global .align 1 .b8 _ZN40_INTERNAL_3a51986d_4_k_cu_f5e6c125_415006thrust24THRUST_300001_SM_1000_NS3seqE[1];

.visible .entry _ZN3cub18CUB_300001_SM_10006detail11EmptyKernelIvEEvv()
{


	ret;

}


// ===== COMPILED SASS (sm_100) =====

	.target	sm_100

	.elftype	@"ET_EXEC"


//--------------------- .note.nv.tkinfo           --------------------------
	.section	.note.nv.tkinfo,"",@"SHT_NOTE"
	.sectionflags	@"SHF_NOTE_NV_TKINFO"
	.tkinfo
        /*0018*/ 	.word	0x00000002
        /*0030*/ 	.string	""
        /*0030*/ 	.string	"ptxas"
        /*0030*/ 	.string	"Cuda compilation tools, release 13.0, V13.0.88"
        /*0030*/ 	.string	"Build cuda_13.0.r13.0/compiler.36424714_0"
        /*0030*/ 	.string	"-arch sm_100 -m 64 "



//--------------------- .note.nv.cuinfo           --------------------------
	.section	.note.nv.cuinfo,"",@"SHT_NOTE"
	.sectionflags	@"SHF_NOTE_NV_CUINFO"
        /*0018*/ 	.short	0x0002
        /*001a*/ 	.short	0x0064
        /*001c*/ 	.short	0x0082
	.zero		2


//--------------------- .nv.info                  --------------------------
	.section	.nv.info,"",@"SHT_CUDA_INFO"
	.align	4


	//----- nvinfo : EIATTR_REGCOUNT
	.align		4
        /*0000*/ 	.byte	0x04, 0x2f
        /*0002*/ 	.short	(.L_44 - .L_43)
	.align		4
.L_43:
        /*0004*/ 	.word	index@(_ZN3cub18CUB_300001_SM_10006detail11EmptyKernelIvEEvv)
        /*0008*/ 	.word	0x00000004


	//----- nvinfo : EIATTR_FRAME_SIZE
	.align		4
.L_44:
        /*000c*/ 	.byte	0x04, 0x11
        /*000e*/ 	.short	(.L_46 - .L_45)
	.align		4
.L_45:
        /*0010*/ 	.word	index@(_ZN3cub18CUB_300001_SM_10006detail11EmptyKernelIvEEvv)
        /*0014*/ 	.word	0x00000000


	//----- nvinfo : EIATTR_MIN_STACK_SIZE
	.align		4
.L_46:
        /*0018*/ 	.byte	0x04, 0x12
        /*001a*/ 	.short	(.L_48 - .L_47)
	.align		4
.L_47:
        /*001c*/ 	.word	index@(_ZN3cub18CUB_300001_SM_10006detail11EmptyKernelIvEEvv)
        /*0020*/ 	.word	0x00000000
.L_48:


//--------------------- .nv.compat                --------------------------
	.section	.nv.compat,"",@"SHT_CUDA_COMPAT_INFO"
	.align	4
        /*0000*/ 	.byte	0x02, 0x09, 0x00, 0x00, 0x02, 0x02, 0x01, 0x00, 0x02, 0x05, 0x05, 0x00, 0x03, 0x07, 0x01, 0x01
        /*0010*/ 	.byte	0x02, 0x03, 0x00, 0x00, 0x02, 0x06, 0x01, 0x00, 0x04, 0x0b, 0x08, 0x00, 0x09, 0x00, 0x00, 0x00
        /*0020*/ 	.byte	0x00, 0x00, 0x00, 0x00


//--------------------- .nv.info._ZN3cub18CUB_300001_SM_10006detail11EmptyKernelIvEEvv --------------------------
	.section	.nv.info._ZN3cub18CUB_300001_SM_10006detail11EmptyKernelIvEEvv,"",@"SHT_CUDA_INFO"
	.sectionflags	@""
	.align	4


	//----- nvinfo : EIATTR_CUDA_API_VERSION
	.align		4
        /*0000*/ 	.byte	0x04, 0x37
        /*0002*/ 	.short	(.L_50 - .L_49)
.L_49:
        /*0004*/ 	.word	0x00000082


	//----- nvinfo : EIATTR_SPARSE_MMA_MASK
	.align		4
.L_50:
        /*0008*/ 	.byte	0x03, 0x50
        /*000a*/ 	.short	0x0000


	//----- nvinfo : EIATTR_MAXREG_COUNT
	.align		4
        /*000c*/ 	.byte	0x03, 0x1b
        /*000e*/ 	.short	0x00ff


	//----- nvinfo : EIATTR_MERCURY_ISA_VERSION
	.align		4
        /*0010*/ 	.byte	0x03, 0x5f
        /*0012*/ 	.short	0x0101


	//----- nvinfo : EIATTR_VRC_CTA_INIT_COUNT
	.align		4
        /*0014*/ 	.byte	0x02, 0x4a
	.zero		1
	.zero		1


	//----- nvinfo : EIATTR_EXIT_INSTR_OFFSETS
	.align		4
        /*0018*/ 	.byte	0x04, 0x1c
        /*001a*/ 	.short	(.L_52 - .L_51)


	//   ....[0]....
.L_51:
        /*001c*/ 	.word	0x00000010


	//----- nvinfo : EIATTR_SW_WAR
	.align		4
.L_52:
        /*0020*/ 	.byte	0x04, 0x36
        /*0022*/ 	.short	(.L_54 - .L_53)
.L_53:
        /*0024*/ 	.word	0x00000008
.L_54:


//--------------------- .nv.callgraph             --------------------------
	.section	.nv.callgraph,"",@"SHT_CUDA_CALLGRAPH"
	.align	4
	.sectionentsize	8
	.align		4
        /*0000*/ 	.word	0x00000000
	.align		4
        /*0004*/ 	.word	0xffffffff
	.align		4
        /*0008*/ 	.word	0x00000000
	.align		4
        /*000c*/ 	.word	0xfffffffe
	.align		4
        /*0010*/ 	.word	0x00000000
	.align		4
        /*0014*/ 	.word	0xfffffffd
	.align		4
        /*0018*/ 	.word	0x00000000
	.align		4
        /*001c*/ 	.word	0xfffffffc


//--------------------- .nv.constant4             --------------------------
	.section	.nv.constant4,"a",@progbits
	.align	8
	.align		8
.nv.constant4:
        /*0000*/ 	.dword	_ZN40_INTERNAL_3a51986d_4_k_cu_f5e6c125_417974cuda3std3__45__cpo5beginE
	.align		8
        /*0008*/ 	.dword	_ZN40_INTERNAL_3a51986d_4_k_cu_f5e6c125_417974cuda3std3__45__cpo3endE
	.align		8
        /*0010*/ 	.dword	_ZN40_INTERNAL_3a51986d_4_k_cu_f5e6c125_417974cuda3std3__45__cpo6cbeginE
	.align		8
        /*0018*/ 	.dword	_ZN40_INTERNAL_3a51986d_4_k_cu_f5e6c125_417974cuda3std3__45__cpo4cendE
	.align		8
        /*0020*/ 	.dword	_ZN40_INTERNAL_3a51986d_4_k_cu_f5e6c125_417974cuda3std3__45__cpo6rbeginE
	.align		8
        /*0028*/ 	.dword	_ZN40_INTERNAL_3a51986d_4_k_cu_f5e6c125_417974cuda3std3__45__cpo4rendE
	.align		8
        /*0030*/ 	.dword	_ZN40_INTERNAL_3a51986d_4_k_cu_f5e6c125_417974cuda3std3__45__cpo7crbeginE
	.align		8
        /*0038*/ 	.dword	_ZN40_INTERNAL_3a51986d_4_k_cu_f5e6c125_417974cuda3std3__45__cpo5crendE
	.align		8
        /*0040*/ 	.dword	_ZN40_INTERNAL_3a51986d_4_k_cu_f5e6c125_417974cuda3std3__442_GLOBAL__N__3a51986d_4_k_cu_f5e6c125_417976ignoreE
	.align		8
        /*0048*/ 	.dword	_ZN40_INTERNAL_3a51986d_4_k_cu_f5e6c125_417974cuda3std3__419piecewise_constructE
	.align		8
        /*0050*/ 	.dword	_ZN40_INTERNAL_3a51986d_4_k_cu_f5e6c125_417974cuda3std3__48in_placeE
	.align		8
        /*0058*/ 	.dword	_ZN40_INTERNAL_3a51986d_4_k_cu_f5e6c125_417974cuda3std3__420unreachable_sentinelE
	.align		8
        /*0060*/ 	.dword	_ZN40_INTERNAL_3a51986d_4_k_cu_f5e6c125_417974cuda3std3__47nulloptE
	.align		8
        /*0068*/ 	.dword	_ZN40_INTERNAL_3a51986d_4_k_cu_f5e6c125_417974cuda3std3__48unexpectE
	.align		8
        /*0070*/ 	.dword	_ZN40_INTERNAL_3a51986d_4_k_cu_f5e6c125_417974cuda3std6ranges3__45__cpo4swapE
	.align		8
        /*0078*/ 	.dword	_ZN40_INTERNAL_3a51986d_4_k_cu_f5e6c125_417974cuda3std6ranges3__45__cpo9iter_moveE
	.align		8
        /*0080*/ 	.dword	_ZN40_INTERNAL_3a51986d_4_k_cu_f5e6c125_417974cuda3std6ranges3__45__cpo5beginE
	.align		8
        /*0088*/ 	.dword	_ZN40_INTERNAL_3a51986d_4_k_cu_f5e6c125_417974cuda3std6ranges3__45__cpo3endE
	.align		8
        /*0090*/ 	.dword	_ZN40_INTERNAL_3a51986d_4_k_cu_f5e6c125_417974cuda3std6ranges3__45__cpo6cbeginE
	.align		8
        /*0098*/ 	.dword	_ZN40_INTERNAL_3a51986d_4_k_cu_f5e6c125_417974cuda3std6ranges3__45__cpo4cendE
	.align		8
        /*00a0*/ 	.dword	_ZN40_INTERNAL_3a51986d_4_k_cu_f5e6c125_417974cuda3std6ranges3__45__cpo7advanceE
	.align		8
        /*00a8*/ 	.dword	_ZN40_INTERNAL_3a51986d_4_k_cu_f5e6c125_417974cuda3std6ranges3__45__cpo9iter_swapE
	.align		8
        /*00b0*/ 	.dword	_ZN40_INTERNAL_3a51986d_4_k_cu_f5e6c125_417974cuda3std6ranges3__45__cpo4nextE
	.align		8
        /*00b8*/ 	.dword	_ZN40_INTERNAL_3a51986d_4_k_cu_f5e6c125_417974cuda3std6ranges3__45__cpo4prevE
	.align		8
        /*00c0*/ 	.dword	_ZN40_INTERNAL_3a51986d_4_k_cu_f5e6c125_417974cuda3std6ranges3__45__cpo4dataE
	.align		8
        /*00c8*/ 	.dword	_ZN40_INTERNAL_3a51986d_4_k_cu_f5e6c125_417974cuda3std6ranges3__45__cpo5cdataE
	.align		8
        /*00d0*/ 	.dword	_ZN40_INTERNAL_3a51986d_4_k_cu_f5e6c125_417974cuda3std6ranges3__45__cpo4sizeE
	.align		8
        /*00d8*/ 	.dword	_ZN40_INTERNAL_3a51986d_4_k_cu_f5e6c125_417974cuda3std6ranges3__45__cpo5ssizeE
	.align		8
        /*00e0*/ 	.dword	_ZN40_INTERNAL_3a51986d_4_k_cu_f5e6c125_417974cuda3std6ranges3__45__cpo8distanceE
	.align		8
        /*00e8*/ 	.dword	_ZN40_INTERNAL_3a51986d_4_k_cu_f5e6c125_417976thrust24THRUST_300001_SM_1000_NS8cuda_cub3parE
	.align		8
        /*00f0*/ 	.dword	_ZN40_INTERNAL_3a51986d_4_k_cu_f5e6c125_417976thrust24THRUST_300001_SM_1000_NS8cuda_cub10par_nosyncE
	.align		8
        /*00f8*/ 	.dword	_ZN40_INTERNAL_3a51986d_4_k_cu_f5e6c125_417976thrust24THRUST_300001_SM_1000_NS6system6detail10sequential3seqE
	.align		8
        /*0100*/ 	.dword	_ZN40_INTERNAL_3a51986d_4_k_cu_f5e6c125_417976thrust24THRUST_300001_SM_1000_NS12placeholders2_1E
	.align		8
        /*0108*/ 	.dword	_ZN40_INTERNAL_3a51986d_4_k_cu_f5e6c125_417976thrust24THRUST_300001_SM_1000_NS12placeholders2_2E
	.align		8
        /*0110*/ 	.dword	_ZN40_INTERNAL_3a51986d_4_k_cu_f5e6c125_417976thrust24THRUST_300001_SM_1000_NS12placeholders2_3E
	.align		8
        /*0118*/ 	.dword	_ZN40_INTERNAL_3a51986d_4_k_cu_f5e6c125_417976thrust24THRUST_300001_SM_1000_NS12placeholders2_4E
	.align		8
        /*0120*/ 	.dword	_ZN40_INTERNAL_3a51986d_4_k_cu_f5e6c125_417976thrust24THRUST_300001_SM_1000_NS12placeholders2_5E
	.align		8
        /*0128*/ 	.dword	_ZN40_INTERNAL_3a51986d_4_k_cu_f5e6c125_417976thrust24THRUST_300001_SM_1000_NS12placeholders2_6E
	.align		8
        /*0130*/ 	.dword	_ZN40_INTERNAL_3a51986d_4_k_cu_f5e6c125_417976thrust24THRUST_300001_SM_1000_NS12placeholders2_7E
	.align		8
        /*0138*/ 	.dword	_ZN40_INTERNAL_3a51986d_4_k_cu_f5e6c125_417976thrust24THRUST_300001_SM_1000_NS12placeholders2_8E
	.align		8
        /*0140*/ 	.dword	_ZN40_INTERNAL_3a51986d_4_k_cu_f5e6c125_417976thrust24THRUST_300001_SM_1000_NS12placeholders2_9E
	.align		8
        /*0148*/ 	.dword	_ZN40_INTERNAL_3a51986d_4_k_cu_f5e6c125_417976thrust24THRUST_300001_SM_1000_NS12placeholders3_10E
	.align		8
        /*0150*/ 	.dword	_ZN40_INTERNAL_3a51986d_4_k_cu_f5e6c125_417976thrust24THRUST_300001_SM_1000_NS3seqE


//--------------------- .text._ZN3cub18CUB_300001_SM_10006detail11EmptyKernelIvEEvv --------------------------
	.section	.text._ZN3cub18CUB_300001_SM_10006detail11EmptyKernelIvEEvv,"ax",@progbits
	.align	128
        .global         _ZN3cub18CUB_300001_SM_10006detail11EmptyKernelIvEEvv
        .type           _ZN3cub18CUB_300001_SM_10006detail11EmptyKernelIvEEvv,@function
        .size           _ZN3cub18CUB_300001_SM_10006detail11EmptyKernelIvEEvv,(.L_x_1 - _ZN3cub18CUB_300001_SM_10006detail11EmptyKernelIvEEvv)
        .other          _ZN3cub18CUB_300001_SM_10006detail11EmptyKernelIvEEvv,@"STO_CUDA_ENTRY STV_DEFAULT"
_ZN3cub18CUB_300001_SM_10006detail11EmptyKernelIvEEvv:
.text._ZN3cub18CUB_300001_SM_10006detail11EmptyKernelIvEEvv:
[----:B------:R-:W-:Y:S01]  /*0000*/  LDC R1, c[0x0][0x37c] ;  /* 0x0000df00ff017b82 */ /* 0x000fe20000000800 */
[----:B------:R-:W-:Y:S05]  /*0010*/  EXIT ;  /* 0x000000000000794d */ /* 0x000fea0003800000 */
.L_x_0:
[----:B------:R-:W-:-:S00]  /*0020*/  BRA `(.L_x_0) ;  /* 0xfffffffc00fc7947 */ /* 0x000fc0000383ffff */
[----:B------:R-:W-:-:S00]  /*0030*/  NOP ;  /* 0x0000000000007918 */ /* 0x000fc00000000000 */
        /* <DEDUP_REMOVED lines=12> */
.L_x_1:


//--------------------- .nv.shared.reserved.0     --------------------------
	.section	.nv.shared.reserved.0,"aw",@nobits
	.weak		__nv_reservedSMEM_offset_0_alias
	.size		__nv_reservedSMEM_offset_0_alias, 0, 64
	.other		__nv_reservedSMEM_offset_0_alias,@"STO_CUDA_RESERVED_SHARED STV_DEFAULT"
__nv_reservedSMEM_offset_0_alias:
	.zero		0
	.zero		64


//--------------------- .nv.global                --------------------------
	.section	.nv.global,"aw",@nobits
.nv.global:
	.type		_ZN40_INTERNAL_3a51986d_4_k_cu_f5e6c125_417976thrust24THRUST_300001_SM_1000_NS3seqE,@object
	.size		_ZN40_INTERNAL_3a51986d_4_k_cu_f5e6c125_417976thrust24THRUST_300001_SM_1000_NS3seqE,(_ZN40_INTERNAL_3a51986d_4_k_cu_f5e6c125_417974cuda3std3__48in_placeE - _ZN40_INTERNAL_3a51986d_4_k_cu_f5e6c125_417976thrust24THRUST_300001_SM_1000_NS3seqE)
_ZN40_INTERNAL_3a51986d_4_k_cu_f5e6c125_417976thrust24THRUST_300001_SM_1000_NS3seqE:
	.zero		1
	.type		_ZN40_INTERNAL_3a51986d_4_k_cu_f5e6c125_417974cuda3std3__48in_placeE,@object
	.size		_ZN40_INTERNAL_3a51986d_4_k_cu_f5e6c125_417974cuda3std3__48in_placeE,(_ZN40_INTERNAL_3a51986d_4_k_cu_f5e6c125_417974cuda3std6ranges3__45__cpo4sizeE - _ZN40_INTERNAL_3a51986d_4_k_cu_f5e6c125_417974cuda3std3__48in_placeE)
_ZN40_INTERNAL_3a51986d_4_k_cu_f5e6c125_417974cuda3std3__48in_placeE:
	.zero		1
	.type		_ZN40_INTERNAL_3a51986d_4_k_cu_f5e6c125_417974cuda3std6ranges3__45__cpo4sizeE,@object
	.size		_ZN40_INTERNAL_3a51986d_4_k_cu_f5e6c125_417974cuda3std6ranges3__45__cpo4sizeE,(_ZN40_INTERNAL_3a51986d_4_k_cu_f5e6c125_417976thrust24THRUST_300001_SM_1000_NS12placeholders2_3E - _ZN40_INTERNAL_3a51986d_4_k_cu_f5e6c125_417974cuda3std6ranges3__45__cpo4sizeE)
_ZN40_INTERNAL_3a51986d_4_k_cu_f5e6c125_417974cuda3std6ranges3__45__cpo4sizeE:
	.zero		1
	.type		_ZN40_INTERNAL_3a51986d_4_k_cu_f5e6c125_417976thrust24THRUST_300001_SM_1000_NS12placeholders2_3E,@object
	.size		_ZN40_INTERNAL_3a51986d_4_k_cu_f5e6c125_417976thrust24THRUST_300001_SM_1000_NS12placeholders2_3E,(_ZN40_INTERNAL_3a51986d_4_k_cu_f5e6c125_417974cuda3std3__45__cpo6cbeginE - _ZN40_INTERNAL_3a51986d_4_k_cu_f5e6c125_417976thrust24THRUST_300001_SM_1000_NS12placeholders2_3E)
_ZN40_INTERNAL_3a51986d_4_k_cu_f5e6c125_417976thrust24THRUST_300001_SM_1000_NS12placeholders2_3E:
	.zero		1
	.type		_ZN40_INTERNAL_3a51986d_4_k_cu_f5e6c125_417974cuda3std3__45__cpo6cbeginE,@object
	.size		_ZN40_INTERNAL_3a51986d_4_k_cu_f5e6c125_417974cuda3std3__45__cpo6cbeginE,(_ZN40_INTERNAL_3a51986d_4_k_cu_f5e6c125_417974cuda3std6ranges3__45__cpo6cbeginE - _ZN40_INTERNAL_3a51986d_4_k_cu_f5e6c125_417974cuda3std3__45__cpo6cbeginE)
_ZN40_INTERNAL_3a51986d_4_k_cu_f5e6c125_417974cuda3std3__45__cpo6cbeginE:
	.zero		1
	.type		_ZN40_INTERNAL_3a51986d_4_k_cu_f5e6c125_417974cuda3std6ranges3__45__cpo6cbeginE,@object
	.size		_ZN40_INTERNAL_3a51986d_4_k_cu_f5e6c125_417974cuda3std6ranges3__45__cpo6cbeginE,(_ZN40_INTERNAL_3a51986d_4_k_cu_f5e6c125_417976thrust24THRUST_300001_SM_1000_NS12placeholders2_7E - _ZN40_INTERNAL_3a51986d_4_k_cu_f5e6c125_417974cuda3std6ranges3__45__cpo6cbeginE)
_ZN40_INTERNAL_3a51986d_4_k_cu_f5e6c125_417974cuda3std6ranges3__45__cpo6cbeginE:
	.zero		1
	.type		_ZN40_INTERNAL_3a51986d_4_k_cu_f5e6c125_417976thrust24THRUST_300001_SM_1000_NS12placeholders2_7E,@object
	.size		_ZN40_INTERNAL_3a51986d_4_k_cu_f5e6c125_417976thrust24THRUST_300001_SM_1000_NS12placeholders2_7E,(_ZN40_INTERNAL_3a51986d_4_k_cu_f5e6c125_417974cuda3std3__45__cpo7crbeginE - _ZN40_INTERNAL_3a51986d_4_k_cu_f5e6c125_417976thrust24THRUST_300001_SM_1000_NS12placeholders2_7E)
_ZN40_INTERNAL_3a51986d_4_k_cu_f5e6c125_417976thrust24THRUST_300001_SM_1000_NS12placeholders2_7E:
	.zero		1
	.type		_ZN40_INTERNAL_3a51986d_4_k_cu_f5e6c125_417974cuda3std3__45__cpo7crbeginE,@object
	.size		_ZN40_INTERNAL_3a51986d_4_k_cu_f5e6c125_417974cuda3std3__45__cpo7crbeginE,(_ZN40_INTERNAL_3a51986d_4_k_cu_f5e6c125_417974cuda3std6ranges3__45__cpo4nextE - _ZN40_INTERNAL_3a51986d_4_k_cu_f5e6c125_417974cuda3std3__45__cpo7crbeginE)
_ZN40_INTERNAL_3a51986d_4_k_cu_f5e6c125_417974cuda3std3__45__cpo7crbeginE:
	.zero		1
	.type		_ZN40_INTERNAL_3a51986d_4_k_cu_f5e6c125_417974cuda3std6ranges3__45__cpo4nextE,@object
	.size		_ZN40_INTERNAL_3a51986d_4_k_cu_f5e6c125_417974cuda3std6ranges3__45__cpo4nextE,(_ZN40_INTERNAL_3a51986d_4_k_cu_f5e6c125_417974cuda3std6ranges3__45__cpo4swapE - _ZN40_INTERNAL_3a51986d_4_k_cu_f5e6c125_417974cuda3std6ranges3__45__cpo4nextE)
_ZN40_INTERNAL_3a51986d_4_k_cu_f5e6c125_417974cuda3std6ranges3__45__cpo4nextE:
	.zero		1
	.type		_ZN40_INTERNAL_3a51986d_4_k_cu_f5e6c125_417974cuda3std6ranges3__45__cpo4swapE,@object
	.size		_ZN40_INTERNAL_3a51986d_4_k_cu_f5e6c125_417974cuda3std6ranges3__45__cpo4swapE,(_ZN40_INTERNAL_3a51986d_4_k_cu_f5e6c125_417976thrust24THRUST_300001_SM_1000_NS8cuda_cub10par_nosyncE - _ZN40_INTERNAL_3a51986d_4_k_cu_f5e6c125_417974cuda3std6ranges3__45__cpo4swapE)
_ZN40_INTERNAL_3a51986d_4_k_cu_f5e6c125_417974cuda3std6ranges3__45__cpo4swapE:
	.zero		1
	.type		_ZN40_INTERNAL_3a51986d_4_k_cu_f5e6c125_417976thrust24THRUST_300001_SM_1000_NS8cuda_cub10par_nosyncE,@object
	.size		_ZN40_INTERNAL_3a51986d_4_k_cu_f5e6c125_417976thrust24THRUST_300001_SM_1000_NS8cuda_cub10par_nosyncE,(_ZN40_INTERNAL_3a51986d_4_k_cu_f5e6c125_417976thrust24THRUST_300001_SM_1000_NS12placeholders2_9E - _ZN40_INTERNAL_3a51986d_4_k_cu_f5e6c125_417976thrust24THRUST_300001_SM_1000_NS8cuda_cub10par_nosyncE)
_ZN40_INTERNAL_3a51986d_4_k_cu_f5e6c125_417976thrust24THRUST_300001_SM_1000_NS8cuda_cub10par_nosyncE:
	.zero		1
	.type		_ZN40_INTERNAL_3a51986d_4_k_cu_f5e6c125_417976thrust24THRUST_300001_SM_1000_NS12placeholders2_9E,@object
	.size		_ZN40_INTERNAL_3a51986d_4_k_cu_f5e6c125_417976thrust24THRUST_300001_SM_1000_NS12placeholders2_9E,(_ZN40_INTERNAL_3a51986d_4_k_cu_f5e6c125_417974cuda3std3__442_GLOBAL__N__3a51986d_4_k_cu_f5e6c125_417976ignoreE - _ZN40_INTERNAL_3a51986d_4_k_cu_f5e6c125_417976thrust24THRUST_300001_SM_1000_NS12placeholders2_9E)
_ZN40_INTERNAL_3a51986d_4_k_cu_f5e6c125_417976thrust24THRUST_300001_SM_1000_NS12placeholders2_9E:
	.zero		1
	.type		_ZN40_INTERNAL_3a51986d_4_k_cu_f5e6c125_417974cuda3std3__442_GLOBAL__N__3a51986d_4_k_cu_f5e6c125_417976ignoreE,@object
	.size		_ZN40_INTERNAL_3a51986d_4_k_cu_f5e6c125_417974cuda3std3__442_GLOBAL__N__3a51986d_4_k_cu_f5e6c125_417976ignoreE,(_ZN40_INTERNAL_3a51986d_4_k_cu_f5e6c125_417974cuda3std6ranges3__45__cpo4dataE - _ZN40_INTERNAL_3a51986d_4_k_cu_f5e6c125_417974cuda3std3__442_GLOBAL__N__3a51986d_4_k_cu_f5e6c125_417976ignoreE)
_ZN40_INTERNAL_3a51986d_4_k_cu_f5e6c125_417974cuda3std3__442_GLOBAL__N__3a51986d_4_k_cu_f5e6c125_417976ignoreE:
	.zero		1
	.type		_ZN40_INTERNAL_3a51986d_4_k_cu_f5e6c125_417974cuda3std6ranges3__45__cpo4dataE,@object
	.size		_ZN40_INTERNAL_3a51986d_4_k_cu_f5e6c125_417974cuda3std6ranges3__45__cpo4dataE,(_ZN40_INTERNAL_3a51986d_4_k_cu_f5e6c125_417976thrust24THRUST_300001_SM_1000_NS12placeholders2_1E - _ZN40_INTERNAL_3a51986d_4_k_cu_f5e6c125_417974cuda3std6ranges3__45__cpo4dataE)
_ZN40_INTERNAL_3a51986d_4_k_cu_f5e6c125_417974cuda3std6ranges3__45__cpo4dataE:
	.zero		1
	.type		_ZN40_INTERNAL_3a51986d_4_k_cu_f5e6c125_417976thrust24THRUST_300001_SM_1000_NS12placeholders2_1E,@object
	.size		_ZN40_INTERNAL_3a51986d_4_k_cu_f5e6c125_417976thrust24THRUST_300001_SM_1000_NS12placeholders2_1E,(_ZN40_INTERNAL_3a51986d_4_k_cu_f5e6c125_417974cuda3std3__45__cpo5beginE - _ZN40_INTERNAL_3a51986d_4_k_cu_f5e6c125_417976thrust24THRUST_300001_SM_1000_NS12placeholders2_1E)
_ZN40_INTERNAL_3a51986d_4_k_cu_f5e6c125_417976thrust24THRUST_300001_SM_1000_NS12placeholders2_1E:
	.zero		1
	.type		_ZN40_INTERNAL_3a51986d_4_k_cu_f5e6c125_417974cuda3std3__45__cpo5beginE,@object
	.size		_ZN40_INTERNAL_3a51986d_4_k_cu_f5e6c125_417974cuda3std3__45__cpo5beginE,(_ZN40_INTERNAL_3a51986d_4_k_cu_f5e6c125_417974cuda3std6ranges3__45__cpo5beginE - _ZN40_INTERNAL_3a51986d_4_k_cu_f5e6c125_417974cuda3std3__45__cpo5beginE)
_ZN40_INTERNAL_3a51986d_4_k_cu_f5e6c125_417974cuda3std3__45__cpo5beginE:
	.zero		1
	.type		_ZN40_INTERNAL_3a51986d_4_k_cu_f5e6c125_417974cuda3std6ranges3__45__cpo5beginE,@object
	.size		_ZN40_INTERNAL_3a51986d_4_k_cu_f5e6c125_417974cuda3std6ranges3__45__cpo5beginE,(_ZN40_INTERNAL_3a51986d_4_k_cu_f5e6c125_417976thrust24THRUST_300001_SM_1000_NS12placeholders2_5E - _ZN40_INTERNAL_3a51986d_4_k_cu_f5e6c125_417974cuda3std6ranges3__45__cpo5beginE)
_ZN40_INTERNAL_3a51986d_4_k_cu_f5e6c125_417974cuda3std6ranges3__45__cpo5beginE:
	.zero		1
	.type		_ZN40_INTERNAL_3a51986d_4_k_cu_f5e6c125_417976thrust24THRUST_300001_SM_1000_NS12placeholders2_5E,@object
	.size		_ZN40_INTERNAL_3a51986d_4_k_cu_f5e6c125_417976thrust24THRUST_300001_SM_1000_NS12placeholders2_5E,(_ZN40_INTERNAL_3a51986d_4_k_cu_f5e6c125_417974cuda3std3__45__cpo6rbeginE - _ZN40_INTERNAL_3a51986d_4_k_cu_f5e6c125_417976thrust24THRUST_300001_SM_1000_NS12placeholders2_5E)
_ZN40_INTERNAL_3a51986d_4_k_cu_f5e6c125_417976thrust24THRUST_300001_SM_1000_NS12placeholders2_5E:
	.zero		1
	.type		_ZN40_INTERNAL_3a51986d_4_k_cu_f5e6c125_417974cuda3std3__45__cpo6rbeginE,@object
	.size		_ZN40_INTERNAL_3a51986d_4_k_cu_f5e6c125_417974cuda3std3__45__cpo6rbeginE,(_ZN40_INTERNAL_3a51986d_4_k_cu_f5e6c125_417974cuda3std6ranges3__45__cpo7advanceE - _ZN40_INTERNAL_3a51986d_4_k_cu_f5e6c125_417974cuda3std3__45__cpo6rbeginE)
_ZN40_INTERNAL_3a51986d_4_k_cu_f5e6c125_417974cuda3std3__45__cpo6rbeginE:
	.zero		1
	.type		_ZN40_INTERNAL_3a51986d_4_k_cu_f5e6c125_417974cuda3std6ranges3__45__cpo7advanceE,@object
	.size		_ZN40_INTERNAL_3a51986d_4_k_cu_f5e6c125_417974cuda3std6ranges3__45__cpo7advanceE,(_ZN40_INTERNAL_3a51986d_4_k_cu_f5e6c125_417974cuda3std3__47nulloptE - _ZN40_INTERNAL_3a51986d_4_k_cu_f5e6c125_417974cuda3std6ranges3__45__cpo7advanceE)
_ZN40_INTERNAL_3a51986d_4_k_cu_f5e6c125_417974cuda3std6ranges3__45__cpo7advanceE:
	.zero		1
	.type		_ZN40_INTERNAL_3a51986d_4_k_cu_f5e6c125_417974cuda3std3__47nulloptE,@object
	.size		_ZN40_INTERNAL_3a51986d_4_k_cu_f5e6c125_417974cuda3std3__47nulloptE,(_ZN40_INTERNAL_3a51986d_4_k_cu_f5e6c125_417974cuda3std6ranges3__45__cpo8distanceE - _ZN40_INTERNAL_3a51986d_4_k_cu_f5e6c125_417974cuda3std3__47nulloptE)
_ZN40_INTERNAL_3a51986d_4_k_cu_f5e6c125_417974cuda3std3__47nulloptE:
	.zero		1
	.type		_ZN40_INTERNAL_3a51986d_4_k_cu_f5e6c125_417974cuda3std6ranges3__45__cpo8distanceE,@object
	.size		_ZN40_INTERNAL_3a51986d_4_k_cu_f5e6c125_417974cuda3std6ranges3__45__cpo8distanceE,(_ZN40_INTERNAL_3a51986d_4_k_cu_f5e6c125_417976thrust24THRUST_300001_SM_1000_NS12placeholders3_10E - _ZN40_INTERNAL_3a51986d_4_k_cu_f5e6c125_417974cuda3std6ranges3__45__cpo8distanceE)
_ZN40_INTERNAL_3a51986d_4_k_cu_f5e6c125_417974cuda3std6ranges3__45__cpo8distanceE:
	.zero		1
	.type		_ZN40_INTERNAL_3a51986d_4_k_cu_f5e6c125_417976thrust24THRUST_300001_SM_1000_NS12placeholders3_10E,@object
	.size		_ZN40_INTERNAL_3a51986d_4_k_cu_f5e6c125_417976thrust24THRUST_300001_SM_1000_NS12placeholders3_10E,(_ZN40_INTERNAL_3a51986d_4_k_cu_f5e6c125_417974cuda3std3__419piecewise_constructE - _ZN40_INTERNAL_3a51986d_4_k_cu_f5e6c125_417976thrust24THRUST_300001_SM_1000_NS12placeholders3_10E)
_ZN40_INTERNAL_3a51986d_4_k_cu_f5e6c125_417976thrust24THRUST_300001_SM_1000_NS12placeholders3_10E:
	.zero		1
	.type		_ZN40_INTERNAL_3a51986d_4_k_cu_f5e6c125_417974cuda3std3__419piecewise_constructE,@object
	.size		_ZN40_INTERNAL_3a51986d_4_k_cu_f5e6c125_417974cuda3std3__419piecewise_constructE,(_ZN40_INTERNAL_3a51986d_4_k_cu_f5e6c125_417974cuda3std6ranges3__45__cpo5cdataE - _ZN40_INTERNAL_3a51986d_4_k_cu_f5e6c125_417974cuda3std3__419piecewise_constructE)
_ZN40_INTERNAL_3a51986d_4_k_cu_f5e6c125_417974cuda3std3__419piecewise_constructE:
	.zero		1
	.type		_ZN40_INTERNAL_3a51986d_4_k_cu_f5e6c125_417974cuda3std6ranges3__45__cpo5cdataE,@object
	.size		_ZN40_INTERNAL_3a51986d_4_k_cu_f5e6c125_417974cuda3std6ranges3__45__cpo5cdataE,(_ZN40_INTERNAL_3a51986d_4_k_cu_f5e6c125_417976thrust24THRUST_300001_SM_1000_NS12placeholders2_2E - _ZN40_INTERNAL_3a51986d_4_k_cu_f5e6c125_417974cuda3std6ranges3__45__cpo5cdataE)
_ZN40_INTERNAL_3a51986d_4_k_cu_f5e6c125_417974cuda3std6ranges3__45__cpo5cdataE:
	.zero		1
	.type		_ZN40_INTERNAL_3a51986d_4_k_cu_f5e6c125_417976thrust24THRUST_300001_SM_1000_NS12placeholders2_2E,@object
	.size		_ZN40_INTERNAL_3a51986d_4_k_cu_f5e6c125_417976thrust24THRUST_300001_SM_1000_NS12placeholders2_2E,(_ZN40_INTERNAL_3a51986d_4_k_cu_f5e6c125_417974cuda3std3__45__cpo3endE - _ZN40_INTERNAL_3a51986d_4_k_cu_f5e6c125_417976thrust24THRUST_300001_SM_1000_NS12placeholders2_2E)
_ZN40_INTERNAL_3a51986d_4_k_cu_f5e6c125_417976thrust24THRUST_300001_SM_1000_NS12placeholders2_2E:
	.zero		1
	.type		_ZN40_INTERNAL_3a51986d_4_k_cu_f5e6c125_417974cuda3std3__45__cpo3endE,@object
	.size		_ZN40_INTERNAL_3a51986d_4_k_cu_f5e6c125_417974cuda3std3__45__cpo3endE,(_ZN40_INTERNAL_3a51986d_4_k_cu_f5e6c125_417974cuda3std6ranges3__45__cpo3endE - _ZN40_INTERNAL_3a51986d_4_k_cu_f5e6c125_417974cuda3std3__45__cpo3endE)
_ZN40_INTERNAL_3a51986d_4_k_cu_f5e6c125_417974cuda3std3__45__cpo3endE:
	.zero		1
	.type		_ZN40_INTERNAL_3a51986d_4_k_cu_f5e6c125_417974cuda3std6ranges3__45__cpo3endE,@object
	.size		_ZN40_INTERNAL_3a51986d_4_k_cu_f5e6c125_417974cuda3std6ranges3__45__cpo3endE,(_ZN40_INTERNAL_3a51986d_4_k_cu_f5e6c125_417976thrust24THRUST_300001_SM_1000_NS12placeholders2_6E - _ZN40_INTERNAL_3a51986d_4_k_cu_f5e6c125_417974cuda3std6ranges3__45__cpo3endE)
_ZN40_INTERNAL_3a51986d_4_k_cu_f5e6c125_417974cuda3std6ranges3__45__cpo3endE:
	.zero		1
	.type		_ZN40_INTERNAL_3a51986d_4_k_cu_f5e6c125_417976thrust24THRUST_300001_SM_1000_NS12placeholders2_6E,@object
	.size		_ZN40_INTERNAL_3a51986d_4_k_cu_f5e6c125_417976thrust24THRUST_300001_SM_1000_NS12placeholders2_6E,(_ZN40_INTERNAL_3a51986d_4_k_cu_f5e6c125_417974cuda3std3__45__cpo4rendE - _ZN40_INTERNAL_3a51986d_4_k_cu_f5e6c125_417976thrust24THRUST_300001_SM_1000_NS12placeholders2_6E)
_ZN40_INTERNAL_3a51986d_4_k_cu_f5e6c125_417976thrust24THRUST_300001_SM_1000_NS12placeholders2_6E:
	.zero		1
	.type		_ZN40_INTERNAL_3a51986d_4_k_cu_f5e6c125_417974cuda3std3__45__cpo4rendE,@object
	.size		_ZN40_INTERNAL_3a51986d_4_k_cu_f5e6c125_417974cuda3std3__45__cpo4rendE,(_ZN40_INTERNAL_3a51986d_4_k_cu_f5e6c125_417974cuda3std6ranges3__45__cpo9iter_swapE - _ZN40_INTERNAL_3a51986d_4_k_cu_f5e6c125_417974cuda3std3__45__cpo4rendE)
_ZN40_INTERNAL_3a51986d_4_k_cu_f5e6c125_417974cuda3std3__45__cpo4rendE:
	.zero		1
	.type		_ZN40_INTERNAL_3a51986d_4_k_cu_f5e6c125_417974cuda3std6ranges3__45__cpo9iter_swapE,@object
	.size		_ZN40_INTERNAL_3a51986d_4_k_cu_f5e6c125_417974cuda3std6ranges3__45__cpo9iter_swapE,(_ZN40_INTERNAL_3a51986d_4_k_cu_f5e6c125_417974cuda3std3__48unexpectE - _ZN40_INTERNAL_3a51986d_4_k_cu_f5e6c125_417974cuda3std6ranges3__45__cpo9iter_swapE)
_ZN40_INTERNAL_3a51986d_4_k_cu_f5e6c125_417974cuda3std6ranges3__45__cpo9iter_swapE:
	.zero		1
	.type		_ZN40_INTERNAL_3a51986d_4_k_cu_f5e6c125_417974cuda3std3__48unexpectE,@object
	.size		_ZN40_INTERNAL_3a51986d_4_k_cu_f5e6c125_417974cuda3std3__48unexpectE,(_ZN40_INTERNAL_3a51986d_4_k_cu_f5e6c125_417976thrust24THRUST_300001_SM_1000_NS8cuda_cub3parE - _ZN40_INTERNAL_3a51986d_4_k_cu_f5e6c125_417974cuda3std3__48unexpectE)
_ZN40_INTERNAL_3a51986d_4_k_cu_f5e6c125_417974cuda3std3__48unexpectE:
	.zero		1
	.type		_ZN40_INTERNAL_3a51986d_4_k_cu_f5e6c125_417976thrust24THRUST_300001_SM_1000_NS8cuda_cub3parE,@object
	.size		_ZN40_INTERNAL_3a51986d_4_k_cu_f5e6c125_417976thrust24THRUST_300001_SM_1000_NS8cuda_cub3parE,(_ZN40_INTERNAL_3a51986d_4_k_cu_f5e6c125_417976thrust24THRUST_300001_SM_1000_NS12placeholders2_4E - _ZN40_INTERNAL_3a51986d_4_k_cu_f5e6c125_417976thrust24THRUST_300001_SM_1000_NS8cuda_cub3parE)
_ZN40_INTERNAL_3a51986d_4_k_cu_f5e6c125_417976thrust24THRUST_300001_SM_1000_NS8cuda_cub3parE:
	.zero		1
	.type		_ZN40_INTERNAL_3a51986d_4_k_cu_f5e6c125_417976thrust24THRUST_300001_SM_1000_NS12placeholders2_4E,@object
	.size		_ZN40_INTERNAL_3a51986d_4_k_cu_f5e6c125_417976thrust24THRUST_300001_SM_1000_NS12placeholders2_4E,(_ZN40_INTERNAL_3a51986d_4_k_cu_f5e6c125_417974cuda3std3__45__cpo4cendE - _ZN40_INTERNAL_3a51986d_4_k_cu_f5e6c125_417976thrust24THRUST_300001_SM_1000_NS12placeholders2_4E)
_ZN40_INTERNAL_3a51986d_4_k_cu_f5e6c125_417976thrust24THRUST_300001_SM_1000_NS12placeholders2_4E:
	.zero		1
	.type		_ZN40_INTERNAL_3a51986d_4_k_cu_f5e6c125_417974cuda3std3__45__cpo4cendE,@object
	.size		_ZN40_INTERNAL_3a51986d_4_k_cu_f5e6c125_417974cuda3std3__45__cpo4cendE,(_ZN40_INTERNAL_3a51986d_4_k_cu_f5e6c125_417974cuda3std6ranges3__45__cpo4cendE - _ZN40_INTERNAL_3a51986d_4_k_cu_f5e6c125_417974cuda3std3__45__cpo4cendE)
_ZN40_INTERNAL_3a51986d_4_k_cu_f5e6c125_417974cuda3std3__45__cpo4cendE:
	.zero		1
	.type		_ZN40_INTERNAL_3a51986d_4_k_cu_f5e6c125_417974cuda3std6ranges3__45__cpo4cendE,@object
	.size		_ZN40_INTERNAL_3a51986d_4_k_cu_f5e6c125_417974cuda3std6ranges3__45__cpo4cendE,(_ZN40_INTERNAL_3a51986d_4_k_cu_f5e6c125_417974cuda3std3__420unreachable_sentinelE - _ZN40_INTERNAL_3a51986d_4_k_cu_f5e6c125_417974cuda3std6ranges3__45__cpo4cendE)
_ZN40_INTERNAL_3a51986d_4_k_cu_f5e6c125_417974cuda3std6ranges3__45__cpo4cendE:
	.zero		1
	.type		_ZN40_INTERNAL_3a51986d_4_k_cu_f5e6c125_417974cuda3std3__420unreachable_sentinelE,@object
	.size		_ZN40_INTERNAL_3a51986d_4_k_cu_f5e6c125_417974cuda3std3__420unreachable_sentinelE,(_ZN40_INTERNAL_3a51986d_4_k_cu_f5e6c125_417974cuda3std6ranges3__45__cpo5ssizeE - _ZN40_INTERNAL_3a51986d_4_k_cu_f5e6c125_417974cuda3std3__420unreachable_sentinelE)
_ZN40_INTERNAL_3a51986d_4_k_cu_f5e6c125_417974cuda3std3__420unreachable_sentinelE:
	.zero		1
	.type		_ZN40_INTERNAL_3a51986d_4_k_cu_f5e6c125_417974cuda3std6ranges3__45__cpo5ssizeE,@object
	.size		_ZN40_INTERNAL_3a51986d_4_k_cu_f5e6c125_417974cuda3std6ranges3__45__cpo5ssizeE,(_ZN40_INTERNAL_3a51986d_4_k_cu_f5e6c125_417976thrust24THRUST_300001_SM_1000_NS12placeholders2_8E - _ZN40_INTERNAL_3a51986d_4_k_cu_f5e6c125_417974cuda3std6ranges3__45__cpo5ssizeE)
_ZN40_INTERNAL_3a51986d_4_k_cu_f5e6c125_417974cuda3std6ranges3__45__cpo5ssizeE:
	.zero		1
	.type		_ZN40_INTERNAL_3a51986d_4_k_cu_f5e6c125_417976thrust24THRUST_300001_SM_1000_NS12placeholders2_8E,@object
	.size		_ZN40_INTERNAL_3a51986d_4_k_cu_f5e6c125_417976thrust24THRUST_300001_SM_1000_NS12placeholders2_8E,(_ZN40_INTERNAL_3a51986d_4_k_cu_f5e6c125_417974cuda3std3__45__cpo5crendE - _ZN40_INTERNAL_3a51986d_4_k_cu_f5e6c125_417976thrust24THRUST_300001_SM_1000_NS12placeholders2_8E)
_ZN40_INTERNAL_3a51986d_4_k_cu_f5e6c125_417976thrust24THRUST_300001_SM_1000_NS12placeholders2_8E:
	.zero		1
	.type		_ZN40_INTERNAL_3a51986d_4_k_cu_f5e6c125_417974cuda3std3__45__cpo5crendE,@object
	.size		_ZN40_INTERNAL_3a51986d_4_k_cu_f5e6c125_417974cuda3std3__45__cpo5crendE,(_ZN40_INTERNAL_3a51986d_4_k_cu_f5e6c125_417974cuda3std6ranges3__45__cpo4prevE - _ZN40_INTERNAL_3a51986d_4_k_cu_f5e6c125_417974cuda3std3__45__cpo5crendE)
_ZN40_INTERNAL_3a51986d_4_k_cu_f5e6c125_417974cuda3std3__45__cpo5crendE:
	.zero		1
	.type		_ZN40_INTERNAL_3a51986d_4_k_cu_f5e6c125_417974cuda3std6ranges3__45__cpo4prevE,@object
	.size		_ZN40_INTERNAL_3a51986d_4_k_cu_f5e6c125_417974cuda3std6ranges3__45__cpo4prevE,(_ZN40_INTERNAL_3a51986d_4_k_cu_f5e6c125_417974cuda3std6ranges3__45__cpo9iter_moveE - _ZN40_INTERNAL_3a51986d_4_k_cu_f5e6c125_417974cuda3std6ranges3__45__cpo4prevE)
_ZN40_INTERNAL_3a51986d_4_k_cu_f5e6c125_417974cuda3std6ranges3__45__cpo4prevE:
	.zero		1
	.type		_ZN40_INTERNAL_3a51986d_4_k_cu_f5e6c125_417974cuda3std6ranges3__45__cpo9iter_moveE,@object
	.size		_ZN40_INTERNAL_3a51986d_4_k_cu_f5e6c125_417974cuda3std6ranges3__45__cpo9iter_moveE,(_ZN40_INTERNAL_3a51986d_4_k_cu_f5e6c125_417976thrust24THRUST_300001_SM_1000_NS6system6detail10sequential3seqE - _ZN40_INTERNAL_3a51986d_4_k_cu_f5e6c125_417974cuda3std6ranges3__45__cpo9iter_moveE)
_ZN40_INTERNAL_3a51986d_4_k_cu_f5e6c125_417974cuda3std6ranges3__45__cpo9iter_moveE:
	.zero		1
	.type		_ZN40_INTERNAL_3a51986d_4_k_cu_f5e6c125_417976thrust24THRUST_300001_SM_1000_NS6system6detail10sequential3seqE,@object
	.size		_ZN40_INTERNAL_3a51986d_4_k_cu_f5e6c125_417976thrust24THRUST_300001_SM_1000_NS6system6detail10sequential3seqE,(.L_31 - _ZN40_INTERNAL_3a51986d_4_k_cu_f5e6c125_417976thrust24THRUST_300001_SM_1000_NS6system6detail10sequential3seqE)
_ZN40_INTERNAL_3a51986d_4_k_cu_f5e6c125_417976thrust24THRUST_300001_SM_1000_NS6system6detail10sequential3seqE:
	.zero		1
.L_31:


//--------------------- .nv.constant0._ZN3cub18CUB_300001_SM_10006detail11EmptyKernelIvEEvv --------------------------
	.section	.nv.constant0._ZN3cub18CUB_300001_SM_10006detail11EmptyKernelIvEEvv,"a",@progbits
	.sectionflags	@""
	.align	4
.nv.constant0._ZN3cub18CUB_300001_SM_10006detail11EmptyKernelIvEEvv:
	.zero		896


//--------------------- SYMBOLS --------------------------

	.type		.nv.reservedSmem.offset0,@object
	.size		.nv.reservedSmem.offset0,0x4
